//
// Generated by NVIDIA NVVM Compiler
//
// Compiler Build ID: CL-36424714
// Cuda compilation tools, release 13.0, V13.0.88
// Based on NVVM 20.0.0
//

.version 9.0
.target sm_100
.address_size 64

	// .globl	_Z12mat_mul_coalPiS_S_i

.visible .entry _Z12mat_mul_coalPiS_S_i(
	.param .u64 .ptr .align 1 _Z12mat_mul_coalPiS_S_i_param_0,
	.param .u64 .ptr .align 1 _Z12mat_mul_coalPiS_S_i_param_1,
	.param .u64 .ptr .align 1 _Z12mat_mul_coalPiS_S_i_param_2,
	.param .u32 _Z12mat_mul_coalPiS_S_i_param_3
)
{
	.reg .pred 	%p<10>;
	.reg .b32 	%r<133>;
	.reg .b64 	%rd<77>;

	ld.param.u64 	%rd10, [_Z12mat_mul_coalPiS_S_i_param_0];
	ld.param.u64 	%rd11, [_Z12mat_mul_coalPiS_S_i_param_1];
	ld.param.u64 	%rd12, [_Z12mat_mul_coalPiS_S_i_param_2];
	ld.param.u32 	%r49, [_Z12mat_mul_coalPiS_S_i_param_3];
	cvta.to.global.u64 	%rd1, %rd12;
	cvta.to.global.u64 	%rd2, %rd11;
	mov.u32 	%r1, %tid.y;
	mov.u32 	%r2, %ctaid.y;
	mov.u32 	%r3, %ntid.y;
	mul.lo.s32 	%r4, %r2, %r3;
	add.s32 	%r5, %r4, %r1;
	mov.u32 	%r50, %tid.x;
	mov.u32 	%r51, %ctaid.x;
	mov.u32 	%r52, %ntid.x;
	mad.lo.s32 	%r6, %r51, %r52, %r50;
	max.s32 	%r53, %r5, %r6;
	setp.ge.s32 	%p1, %r53, %r49;
	@%p1 bra 	$L__BB0_12;
	cvta.to.global.u64 	%rd13, %rd10;
	mad.lo.s32 	%r55, %r49, %r5, %r6;
	mul.wide.s32 	%rd14, %r55, 4;
	add.s64 	%rd3, %rd13, %rd14;
	mov.b32 	%r127, 0;
	st.global.u32 	[%rd3], %r127;
	and.b32  	%r7, %r49, 7;
	setp.lt.u32 	%p2, %r49, 8;
	mov.u32 	%r130, %r127;
	@%p2 bra 	$L__BB0_4;
	and.b32  	%r57, %r49, 2147483640;
	neg.s32 	%r125, %r57;
	shl.b32 	%r9, %r49, 3;
	mul.wide.s32 	%rd15, %r49, 12;
	add.s64 	%rd4, %rd1, %rd15;
	mul.wide.s32 	%rd16, %r49, 16;
	add.s64 	%rd5, %rd1, %rd16;
	mul.wide.s32 	%rd17, %r49, 24;
	add.s64 	%rd6, %rd1, %rd17;
	add.s32 	%r58, %r1, %r49;
	add.s32 	%r123, %r58, %r4;
	shl.b32 	%r59, %r49, 1;
	add.s32 	%r122, %r5, %r59;
	mad.lo.s32 	%r121, %r49, 3, %r5;
	shl.b32 	%r60, %r49, 2;
	add.s32 	%r120, %r5, %r60;
	mad.lo.s32 	%r119, %r49, 5, %r5;
	mad.lo.s32 	%r118, %r49, 6, %r5;
	mad.lo.s32 	%r117, %r49, 7, %r5;
	mul.wide.u32 	%rd18, %r3, %r2;
	cvt.u64.u32 	%rd19, %r1;
	add.s64 	%rd20, %rd18, %rd19;
	shl.b64 	%rd21, %rd20, 2;
	add.s64 	%rd76, %rd2, %rd21;
	mov.b32 	%r127, 0;
	mov.u32 	%r124, %r6;
$L__BB0_3:
	.pragma "nounroll";
	and.b32  	%r130, %r49, 2147483640;
	mul.wide.s32 	%rd22, %r124, 4;
	mul.wide.s32 	%rd23, %r49, 4;
	add.s64 	%rd24, %rd1, %rd22;
	add.s64 	%rd25, %rd24, %rd23;
	mul.wide.s32 	%rd26, %r49, 8;
	add.s64 	%rd27, %rd24, %rd26;
	add.s64 	%rd28, %rd4, %rd22;
	add.s64 	%rd29, %rd5, %rd22;
	mul.wide.s32 	%rd30, %r49, 20;
	add.s64 	%rd31, %rd24, %rd30;
	add.s64 	%rd32, %rd6, %rd22;
	mul.wide.s32 	%rd33, %r49, 28;
	add.s64 	%rd34, %rd24, %rd33;
	ld.global.u32 	%r61, [%rd76];
	ld.global.u32 	%r62, [%rd24];
	mad.lo.s32 	%r63, %r62, %r61, %r127;
	st.global.u32 	[%rd3], %r63;
	mul.wide.u32 	%rd35, %r123, 4;
	add.s64 	%rd36, %rd2, %rd35;
	ld.global.u32 	%r64, [%rd36];
	ld.global.u32 	%r65, [%rd25];
	mad.lo.s32 	%r66, %r65, %r64, %r63;
	st.global.u32 	[%rd3], %r66;
	mul.wide.u32 	%rd37, %r122, 4;
	add.s64 	%rd38, %rd2, %rd37;
	ld.global.u32 	%r67, [%rd38];
	ld.global.u32 	%r68, [%rd27];
	mad.lo.s32 	%r69, %r68, %r67, %r66;
	st.global.u32 	[%rd3], %r69;
	mul.wide.u32 	%rd39, %r121, 4;
	add.s64 	%rd40, %rd2, %rd39;
	ld.global.u32 	%r70, [%rd40];
	ld.global.u32 	%r71, [%rd28];
	mad.lo.s32 	%r72, %r71, %r70, %r69;
	st.global.u32 	[%rd3], %r72;
	mul.wide.u32 	%rd41, %r120, 4;
	add.s64 	%rd42, %rd2, %rd41;
	ld.global.u32 	%r73, [%rd42];
	ld.global.u32 	%r74, [%rd29];
	mad.lo.s32 	%r75, %r74, %r73, %r72;
	st.global.u32 	[%rd3], %r75;
	mul.wide.u32 	%rd43, %r119, 4;
	add.s64 	%rd44, %rd2, %rd43;
	ld.global.u32 	%r76, [%rd44];
	ld.global.u32 	%r77, [%rd31];
	mad.lo.s32 	%r78, %r77, %r76, %r75;
	st.global.u32 	[%rd3], %r78;
	mul.wide.u32 	%rd45, %r118, 4;
	add.s64 	%rd46, %rd2, %rd45;
	ld.global.u32 	%r79, [%rd46];
	ld.global.u32 	%r80, [%rd32];
	mad.lo.s32 	%r81, %r80, %r79, %r78;
	st.global.u32 	[%rd3], %r81;
	mul.wide.u32 	%rd47, %r117, 4;
	add.s64 	%rd48, %rd2, %rd47;
	ld.global.u32 	%r82, [%rd48];
	ld.global.u32 	%r83, [%rd34];
	mad.lo.s32 	%r127, %r83, %r82, %r81;
	st.global.u32 	[%rd3], %r127;
	add.s32 	%r125, %r125, 8;
	add.s32 	%r124, %r124, %r9;
	add.s32 	%r123, %r123, %r9;
	add.s32 	%r122, %r122, %r9;
	add.s32 	%r121, %r121, %r9;
	add.s32 	%r120, %r120, %r9;
	add.s32 	%r119, %r119, %r9;
	add.s32 	%r118, %r118, %r9;
	add.s32 	%r117, %r117, %r9;
	mul.wide.u32 	%rd49, %r9, 4;
	add.s64 	%rd76, %rd76, %rd49;
	setp.ne.s32 	%p3, %r125, 0;
	@%p3 bra 	$L__BB0_3;
$L__BB0_4:
	setp.eq.s32 	%p4, %r7, 0;
	@%p4 bra 	$L__BB0_12;
	and.b32  	%r40, %r49, 3;
	setp.lt.u32 	%p5, %r7, 4;
	@%p5 bra 	$L__BB0_7;
	mul.lo.s32 	%r84, %r130, %r49;
	add.s32 	%r85, %r84, %r5;
	mul.wide.u32 	%rd50, %r85, 4;
	add.s64 	%rd51, %rd2, %rd50;
	ld.global.u32 	%r86, [%rd51];
	add.s32 	%r87, %r84, %r6;
	mul.wide.s32 	%rd52, %r87, 4;
	add.s64 	%rd53, %rd1, %rd52;
	ld.global.u32 	%r88, [%rd53];
	mad.lo.s32 	%r89, %r88, %r86, %r127;
	st.global.u32 	[%rd3], %r89;
	add.s32 	%r90, %r85, %r49;
	mul.wide.u32 	%rd54, %r90, 4;
	add.s64 	%rd55, %rd2, %rd54;
	ld.global.u32 	%r91, [%rd55];
	mul.wide.s32 	%rd56, %r49, 4;
	add.s64 	%rd57, %rd53, %rd56;
	ld.global.u32 	%r92, [%rd57];
	mad.lo.s32 	%r93, %r92, %r91, %r89;
	st.global.u32 	[%rd3], %r93;
	add.s32 	%r94, %r90, %r49;
	mul.wide.u32 	%rd58, %r94, 4;
	add.s64 	%rd59, %rd2, %rd58;
	ld.global.u32 	%r95, [%rd59];
	add.s64 	%rd60, %rd57, %rd56;
	ld.global.u32 	%r96, [%rd60];
	mad.lo.s32 	%r97, %r96, %r95, %r93;
	st.global.u32 	[%rd3], %r97;
	add.s32 	%r98, %r94, %r49;
	mul.wide.u32 	%rd61, %r98, 4;
	add.s64 	%rd62, %rd2, %rd61;
	ld.global.u32 	%r99, [%rd62];
	add.s64 	%rd63, %rd60, %rd56;
	ld.global.u32 	%r100, [%rd63];
	mad.lo.s32 	%r127, %r100, %r99, %r97;
	st.global.u32 	[%rd3], %r127;
	add.s32 	%r130, %r130, 4;
$L__BB0_7:
	setp.eq.s32 	%p6, %r40, 0;
	@%p6 bra 	$L__BB0_12;
	setp.eq.s32 	%p7, %r40, 1;
	@%p7 bra 	$L__BB0_10;
	mul.lo.s32 	%r101, %r130, %r49;
	add.s32 	%r102, %r101, %r5;
	mul.wide.u32 	%rd64, %r102, 4;
	add.s64 	%rd65, %rd2, %rd64;
	ld.global.u32 	%r103, [%rd65];
	add.s32 	%r104, %r101, %r6;
	mul.wide.s32 	%rd66, %r104, 4;
	add.s64 	%rd67, %rd1, %rd66;
	ld.global.u32 	%r105, [%rd67];
	mad.lo.s32 	%r106, %r105, %r103, %r127;
	st.global.u32 	[%rd3], %r106;
	add.s32 	%r107, %r102, %r49;
	mul.wide.u32 	%rd68, %r107, 4;
	add.s64 	%rd69, %rd2, %rd68;
	ld.global.u32 	%r108, [%rd69];
	mul.wide.s32 	%rd70, %r49, 4;
	add.s64 	%rd71, %rd67, %rd70;
	ld.global.u32 	%r109, [%rd71];
	mad.lo.s32 	%r127, %r109, %r108, %r106;
	st.global.u32 	[%rd3], %r127;
	add.s32 	%r130, %r130, 2;
$L__BB0_10:
	and.b32  	%r110, %r49, 1;
	setp.eq.b32 	%p8, %r110, 1;
	not.pred 	%p9, %p8;
	@%p9 bra 	$L__BB0_12;
	mul.lo.s32 	%r111, %r130, %r49;
	add.s32 	%r112, %r111, %r5;
	mul.wide.u32 	%rd72, %r112, 4;
	add.s64 	%rd73, %rd2, %rd72;
	ld.global.u32 	%r113, [%rd73];
	add.s32 	%r114, %r111, %r6;
	mul.wide.s32 	%rd74, %r114, 4;
	add.s64 	%rd75, %rd1, %rd74;
	ld.global.u32 	%r115, [%rd75];
	mad.lo.s32 	%r116, %r115, %r113, %r127;
	st.global.u32 	[%rd3], %r116;
$L__BB0_12:
	ret;

}


// ===== COMPILED SASS (sm_100) =====

	.target	sm_100

	.elftype	@"ET_EXEC"


//--------------------- .note.nv.tkinfo           --------------------------
	.section	.note.nv.tkinfo,"",@"SHT_NOTE"
	.sectionflags	@"SHF_NOTE_NV_TKINFO"
	.tkinfo
        /*0018*/ 	.word	0x00000002
        /*0030*/ 	.string	""
        /*0030*/ 	.string	"ptxas"
        /*0030*/ 	.string	"Cuda compilation tools, release 13.0, V13.0.88"
        /*0030*/ 	.string	"Build cuda_13.0.r13.0/compiler.36424714_0"
        /*0030*/ 	.string	"-arch sm_100 -m 64 "



//--------------------- .note.nv.cuinfo           --------------------------
	.section	.note.nv.cuinfo,"",@"SHT_NOTE"
	.sectionflags	@"SHF_NOTE_NV_CUINFO"
        /*0018*/ 	.short	0x0002
        /*001a*/ 	.short	0x0064
        /*001c*/ 	.short	0x0082
	.zero		2


//--------------------- .nv.info                  --------------------------
	.section	.nv.info,"",@"SHT_CUDA_INFO"
	.align	4


	//----- nvinfo : EIATTR_REGCOUNT
	.align		4
        /*0000*/ 	.byte	0x04, 0x2f
        /*0002*/ 	.short	(.L_1 - .L_0)
	.align		4
.L_0:
        /*0004*/ 	.word	index@(_Z12mat_mul_coalPiS_S_i)
        /*0008*/ 	.word	0x00000020


	//----- nvinfo : EIATTR_FRAME_SIZE
	.align		4
.L_1:
        /*000c*/ 	.byte	0x04, 0x11
        /*000e*/ 	.short	(.L_3 - .L_2)
	.align		4
.L_2:
        /*0010*/ 	.word	index@(_Z12mat_mul_coalPiS_S_i)
        /*0014*/ 	.word	0x00000000


	//----- nvinfo : EIATTR_MIN_STACK_SIZE
	.align		4
.L_3:
        /*0018*/ 	.byte	0x04, 0x12
        /*001a*/ 	.short	(.L_5 - .L_4)
	.align		4
.L_4:
        /*001c*/ 	.word	index@(_Z12mat_mul_coalPiS_S_i)
        /*0020*/ 	.word	0x00000000
.L_5:


//--------------------- .nv.compat                --------------------------
	.section	.nv.compat,"",@"SHT_CUDA_COMPAT_INFO"
	.align	4
        /*0000*/ 	.byte	0x02, 0x09, 0x00, 0x00, 0x02, 0x02, 0x01, 0x00, 0x02, 0x05, 0x05, 0x00, 0x03, 0x07, 0x01, 0x01
        /*0010*/ 	.byte	0x02, 0x03, 0x00, 0x00, 0x02, 0x06, 0x01, 0x00, 0x04, 0x0b, 0x08, 0x00, 0x09, 0x00, 0x00, 0x00
        /*0020*/ 	.byte	0x00, 0x00, 0x00, 0x00


//--------------------- .nv.info._Z12mat_mul_coalPiS_S_i --------------------------
	.section	.nv.info._Z12mat_mul_coalPiS_S_i,"",@"SHT_CUDA_INFO"
	.sectionflags	@""
	.align	4


	//----- nvinfo : EIATTR_CUDA_API_VERSION
	.align		4
        /*0000*/ 	.byte	0x04, 0x37
        /*0002*/ 	.short	(.L_7 - .L_6)
.L_6:
        /*0004*/ 	.word	0x00000082


	//----- nvinfo : EIATTR_KPARAM_INFO
	.align		4
.L_7:
        /*0008*/ 	.byte	0x04, 0x17
        /*000a*/ 	.short	(.L_9 - .L_8)
.L_8:
        /*000c*/ 	.word	0x00000000
        /*0010*/ 	.short	0x0003
        /*0012*/ 	.short	0x0018
        /*0014*/ 	.byte	0x00, 0xf0, 0x11, 0x00


	//----- nvinfo : EIATTR_KPARAM_INFO
	.align		4
.L_9:
        /*0018*/ 	.byte	0x04, 0x17
        /*001a*/ 	.short	(.L_11 - .L_10)
.L_10:
        /*001c*/ 	.word	0x00000000
        /*0020*/ 	.short	0x0002
        /*0022*/ 	.short	0x0010
        /*0024*/ 	.byte	0x00, 0xf5, 0x21, 0x00


	//----- nvinfo : EIATTR_KPARAM_INFO
	.align		4
.L_11:
        /*0028*/ 	.byte	0x04, 0x17
        /*002a*/ 	.short	(.L_13 - .L_12)
.L_12:
        /*002c*/ 	.word	0x00000000
        /*0030*/ 	.short	0x0001
        /*0032*/ 	.short	0x0008
        /*0034*/ 	.byte	0x00, 0xf5, 0x21, 0x00


	//----- nvinfo : EIATTR_KPARAM_INFO
	.align		4
.L_13:
        /*0038*/ 	.byte	0x04, 0x17
        /*003a*/ 	.short	(.L_15 - .L_14)
.L_14:
        /*003c*/ 	.word	0x00000000
        /*0040*/ 	.short	0x0000
        /*0042*/ 	.short	0x0000
        /*0044*/ 	.byte	0x00, 0xf5, 0x21, 0x00


	//----- nvinfo : EIATTR_SPARSE_MMA_MASK
	.align		4
.L_15:
        /*0048*/ 	.byte	0x03, 0x50
        /*004a*/ 	.short	0x0000


	//----- nvinfo : EIATTR_MAXREG_COUNT
	.align		4
        /*004c*/ 	.byte	0x03, 0x1b
        /*004e*/ 	.short	0x00ff


	//----- nvinfo : EIATTR_MERCURY_ISA_VERSION
	.align		4
        /*0050*/ 	.byte	0x03, 0x5f
        /*0052*/ 	.short	0x0101


	//----- nvinfo : EIATTR_VRC_CTA_INIT_COUNT
	.align		4
        /*0054*/ 	.byte	0x02, 0x4a
	.zero		1
	.zero		1


	//----- nvinfo : EIATTR_EXIT_INSTR_OFFSETS
	.align		4
        /*0058*/ 	.byte	0x04, 0x1c
        /*005a*/ 	.short	(.L_17 - .L_16)


	//   ....[0]....
.L_16:
        /*005c*/ 	.word	0x000000d0


	//   ....[1]....
        /*0060*/ 	.word	0x000006b0


	//   ....[2]....
        /*0064*/ 	.word	0x00000900


	//   ....[3]....
        /*0068*/ 	.word	0x00000a70


	//   ....[4]....
        /*006c*/ 	.word	0x00000b20


	//----- nvinfo : EIATTR_CBANK_PARAM_SIZE
	.align		4
.L_17:
        /*0070*/ 	.byte	0x03, 0x19
        /*0072*/ 	.short	0x001c


	//----- nvinfo : EIATTR_PARAM_CBANK
	.align		4
        /*0074*/ 	.byte	0x04, 0x0a
        /*0076*/ 	.short	(.L_19 - .L_18)
	.align		4
.L_18:
        /*0078*/ 	.word	index@(.nv.constant0._Z12mat_mul_coalPiS_S_i)
        /*007c*/ 	.short	0x0380
        /*007e*/ 	.short	0x001c


	//----- nvinfo : EIATTR_SW_WAR
	.align		4
.L_19:
        /*0080*/ 	.byte	0x04, 0x36
        /*0082*/ 	.short	(.L_21 - .L_20)
.L_20:
        /*0084*/ 	.word	0x00000008
.L_21:


//--------------------- .nv.callgraph             --------------------------
	.section	.nv.callgraph,"",@"SHT_CUDA_CALLGRAPH"
	.align	4
	.sectionentsize	8
	.align		4
        /*0000*/ 	.word	0x00000000
	.align		4
        /*0004*/ 	.word	0xffffffff
	.align		4
        /*0008*/ 	.word	0x00000000
	.align		4
        /*000c*/ 	.word	0xfffffffe
	.align		4
        /*0010*/ 	.word	0x00000000
	.align		4
        /*0014*/ 	.word	0xfffffffd
	.align		4
        /*0018*/ 	.word	0x00000000
	.align		4
        /*001c*/ 	.word	0xfffffffc


//--------------------- .text._Z12mat_mul_coalPiS_S_i --------------------------
	.section	.text._Z12mat_mul_coalPiS_S_i,"ax",@progbits
	.align	128
        .global         _Z12mat_mul_coalPiS_S_i
        .type           _Z12mat_mul_coalPiS_S_i,@function
        .size           _Z12mat_mul_coalPiS_S_i,(.L_x_5 - _Z12mat_mul_coalPiS_S_i)
        .other          _Z12mat_mul_coalPiS_S_i,@"STO_CUDA_ENTRY STV_DEFAULT"
_Z12mat_mul_coalPiS_S_i:
.text._Z12mat_mul_coalPiS_S_i:
[----:B------:R-:W-:Y:S01]  /*0000*/  LDC R1, c[0x0][0x37c] ;  /* 0x0000df00ff017b82 */ /* 0x000fe20000000800 */
[----:B------:R-:W0:Y:S07]  /*0010*/  S2R R3, SR_TID.X ;  /* 0x0000000000037919 */ /* 0x000e2e0000002100 */
[----:B------:R-:W1:Y:S01]  /*0020*/  S2UR UR6, SR_CTAID.Y ;  /* 0x00000000000679c3 */ /* 0x000e620000002600 */
[----:B------:R-:W2:Y:S07]  /*0030*/  S2R R6, SR_TID.Y ;  /* 0x0000000000067919 */ /* 0x000eae0000002200 */
[----:B------:R-:W1:Y:S08]  /*0040*/  LDC R13, c[0x0][0x364] ;  /* 0x0000d900ff0d7b82 */ /* 0x000e700000000800 */
[----:B------:R-:W0:Y:S08]  /*0050*/  S2UR UR4, SR_CTAID.X ;  /* 0x00000000000479c3 */ /* 0x000e300000002500 */
[----:B------:R-:W0:Y:S08]  /*0060*/  LDC R2, c[0x0][0x360] ;  /* 0x0000d800ff027b82 */ /* 0x000e300000000800 */
[----:B------:R-:W3:Y:S01]  /*0070*/  LDC R0, c[0x0][0x398] ;  /* 0x0000e600ff007b82 */ /* 0x000ee20000000800 */
[----:B-1----:R-:W-:-:S05]  /*0080*/  IMAD R15, R13, UR6, RZ ;  /* 0x000000060d0f7c24 */ /* 0x002fca000f8e02ff */
[----:B--2---:R-:W-:Y:S01]  /*0090*/  IADD3 R5, PT, PT, R15, R6, RZ ;  /* 0x000000060f057210 */ /* 0x004fe20007ffe0ff */
[----:B0-----:R-:W-:-:S05]  /*00a0*/  IMAD R3, R2, UR4, R3 ;  /* 0x0000000402037c24 */ /* 0x001fca000f8e0203 */
[----:B------:R-:W-:-:S04]  /*00b0*/  VIMNMX R9, PT, PT, R5, R3, !PT ;  /* 0x0000000305097248 */ /* 0x000fc80007fe0100 */
[----:B---3--:R-:W-:-:S13]  /*00c0*/  ISETP.GE.AND P0, PT, R9, R0, PT ;  /* 0x000000000900720c */ /* 0x008fda0003f06270 */
[----:B------:R-:W-:Y:S05]  /*00d0*/  @P0 EXIT ;  /* 0x000000000000094d */ /* 0x000fea0003800000 */
[----:B------:R-:W0:Y:S01]  /*00e0*/  LDC.64 R10, c[0x0][0x380] ;  /* 0x0000e000ff0a7b82 */ /* 0x000e220000000a00 */
[----:B------:R-:W1:Y:S01]  /*00f0*/  LDCU.64 UR4, c[0x0][0x358] ;  /* 0x00006b00ff0477ac */ /* 0x000e620008000a00 */
[----:B------:R-:W-:Y:S01]  /*0100*/  ISETP.GE.U32.AND P0, PT, R0, 0x8, PT ;  /* 0x000000080000780c */ /* 0x000fe20003f06070 */
[----:B------:R-:W-:Y:S02]  /*0110*/  IMAD R9, R5, R0, R3 ;  /* 0x0000000005097224 */ /* 0x000fe400078e0203 */
[----:B------:R-:W-:Y:S01]  /*0120*/  HFMA2 R25, -RZ, RZ, 0, 0 ;  /* 0x00000000ff197431 */ /* 0x000fe200000001ff */
[----:B------:R-:W-:Y:S01]  /*0130*/  MOV R2, RZ ;  /* 0x000000ff00027202 */ /* 0x000fe20000000f00 */
[----:B0-----:R-:W-:-:S05]  /*0140*/  IMAD.WIDE R10, R9, 0x4, R10 ;  /* 0x00000004090a7825 */ /* 0x001fca00078e020a */
[----:B-1----:R0:W-:Y:S03]  /*0150*/  STG.E desc[UR4][R10.64], RZ ;  /* 0x000000ff0a007986 */ /* 0x0021e6000c101904 */
[----:B------:R-:W-:Y:S05]  /*0160*/  @!P0 BRA `(.L_x_0) ;  /* 0x0000000400488947 */ /* 0x000fea0003800000 */
[----:B------:R-:W1:Y:S01]  /*0170*/  LDCU.64 UR8, c[0x0][0x388] ;  /* 0x00007100ff0877ac */ /* 0x000e620008000a00 */
[----:B------:R-:W2:Y:S01]  /*0180*/  LDC.64 R8, c[0x0][0x390] ;  /* 0x0000e400ff087b82 */ /* 0x000ea20000000a00 */
[----:B------:R-:W-:Y:S01]  /*0190*/  MOV R7, RZ ;  /* 0x000000ff00077202 */ /* 0x000fe20000000f00 */
[C-C-:B------:R-:W-:Y:S01]  /*01a0*/  IMAD R23, R0.reuse, 0x3, R5.reuse ;  /* 0x0000000300177824 */ /* 0x140fe200078e0205 */
[C---:B------:R-:W-:Y:S01]  /*01b0*/  LOP3.LUT R4, R0.reuse, 0x7ffffff8, RZ, 0xc0, !PT ;  /* 0x7ffffff800047812 */ /* 0x040fe200078ec0ff */
[C---:B------:R-:W-:Y:S01]  /*01c0*/  IMAD R29, R0.reuse, 0x5, R5 ;  /* 0x00000005001d7824 */ /* 0x040fe200078e0205 */
[--C-:B------:R-:W-:Y:S01]  /*01d0*/  IADD3 R2, PT, PT, R15, R0, R6.reuse ;  /* 0x000000000f027210 */ /* 0x100fe20007ffe006 */
[----:B------:R-:W-:Y:S01]  /*01e0*/  IMAD.WIDE.U32 R12, R13, UR6, R6 ;  /* 0x000000060d0c7c25 */ /* 0x000fe2000f8e0006 */
[CC--:B------:R-:W-:Y:S02]  /*01f0*/  LEA R6, R0.reuse, R5.reuse, 0x1 ;  /* 0x0000000500067211 */ /* 0x0c0fe400078e08ff */
[C---:B------:R-:W-:Y:S01]  /*0200*/  LEA R27, R0.reuse, R5, 0x2 ;  /* 0x00000005001b7211 */ /* 0x040fe200078e10ff */
[C-C-:B------:R-:W-:Y:S01]  /*0210*/  IMAD R22, R0.reuse, 0x6, R5.reuse ;  /* 0x0000000600167824 */ /* 0x140fe200078e0205 */
[----:B------:R-:W-:Y:S01]  /*0220*/  MOV R25, RZ ;  /* 0x000000ff00197202 */ /* 0x000fe20000000f00 */
[----:B------:R-:W-:Y:S01]  /*0230*/  IMAD R26, R0, 0x7, R5 ;  /* 0x00000007001a7824 */ /* 0x000fe200078e0205 */
[----:B------:R-:W-:-:S02]  /*0240*/  MOV R7, R3 ;  /* 0x0000000300077202 */ /* 0x000fc40000000f00 */
[----:B------:R-:W-:Y:S02]  /*0250*/  IADD3 R4, PT, PT, -R4, RZ, RZ ;  /* 0x000000ff04047210 */ /* 0x000fe40007ffe1ff */
[----:B-1----:R-:W-:-:S04]  /*0260*/  LEA R14, P0, R12, UR8, 0x2 ;  /* 0x000000080c0e7c11 */ /* 0x002fc8000f8010ff */
[----:B------:R-:W-:-:S09]  /*0270*/  LEA.HI.X R15, R12, UR9, R13, 0x2, P0 ;  /* 0x000000090c0f7c11 */ /* 0x000fd200080f140d */
.L_x_1:
[----:B--2---:R-:W-:Y:S01]  /*0280*/  IMAD.WIDE R12, R7, 0x4, R8 ;  /* 0x00000004070c7825 */ /* 0x004fe200078e0208 */
[----:B------:R-:W2:Y:S01]  /*0290*/  LDG.E R18, desc[UR4][R14.64] ;  /* 0x000000040e127981 */ /* 0x000ea2000c1e1900 */
[----:B------:R-:W1:Y:S03]  /*02a0*/  LDC.64 R16, c[0x0][0x388] ;  /* 0x0000e200ff107b82 */ /* 0x000e660000000a00 */
[----:B------:R-:W2:Y:S01]  /*02b0*/  LDG.E R19, desc[UR4][R12.64] ;  /* 0x000000040c137981 */ /* 0x000ea2000c1e1900 */
[----:B---3--:R-:W-:-:S04]  /*02c0*/  IMAD.WIDE R20, R0, 0x4, R12 ;  /* 0x0000000400147825 */ /* 0x008fc800078e020c */
[----:B--2---:R-:W-:Y:S02]  /*02d0*/  IMAD R19, R18, R19, R25 ;  /* 0x0000001312137224 */ /* 0x004fe400078e0219 */
[----:B-1----:R-:W-:-:S03]  /*02e0*/  IMAD.WIDE.U32 R24, R2, 0x4, R16 ;  /* 0x0000000402187825 */ /* 0x002fc600078e0010 */
[----:B------:R1:W-:Y:S04]  /*02f0*/  STG.E desc[UR4][R10.64], R19 ;  /* 0x000000130a007986 */ /* 0x0003e8000c101904 */
[----:B------:R-:W2:Y:S04]  /*0300*/  LDG.E R20, desc[UR4][R20.64] ;  /* 0x0000000414147981 */ /* 0x000ea8000c1e1900 */
[----:B------:R-:W2:Y:S02]  /*0310*/  LDG.E R24, desc[UR4][R24.64] ;  /* 0x0000000418187981 */ /* 0x000ea4000c1e1900 */
[----:B--2---:R-:W-:-:S02]  /*0320*/  IMAD R28, R24, R20, R19 ;  /* 0x00000014181c7224 */ /* 0x004fc400078e0213 */
[----:B------:R-:W-:-:S04]  /*0330*/  IMAD.WIDE R20, R0, 0x8, R12 ;  /* 0x0000000800147825 */ /* 0x000fc800078e020c */
[----:B------:R-:W-:Y:S01]  /*0340*/  IMAD.WIDE.U32 R24, R6, 0x4, R16 ;  /* 0x0000000406187825 */ /* 0x000fe200078e0010 */
[----:B------:R2:W-:Y:S04]  /*0350*/  STG.E desc[UR4][R10.64], R28 ;  /* 0x0000001c0a007986 */ /* 0x0005e8000c101904 */
[----:B------:R-:W2:Y:S04]  /*0360*/  LDG.E R20, desc[UR4][R20.64] ;  /* 0x0000000414147981 */ /* 0x000ea8000c1e1900 */
[----:B------:R-:W2:Y:S01]  /*0370*/  LDG.E R25, desc[UR4][R24.64] ;  /* 0x0000000418197981 */ /* 0x000ea2000c1e1900 */
[----:B-1----:R-:W-:-:S04]  /*0380*/  IMAD.WIDE R18, R0, 0xc, R8 ;  /* 0x0000000c00127825 */ /* 0x002fc800078e0208 */
[----:B------:R-:W-:-:S04]  /*0390*/  IMAD.WIDE R18, R7, 0x4, R18 ;  /* 0x0000000407127825 */ /* 0x000fc800078e0212 */
[----:B--2---:R-:W-:Y:S02]  /*03a0*/  IMAD R28, R25, R20, R28 ;  /* 0x00000014191c7224 */ /* 0x004fe400078e021c */
[----:B------:R-:W-:-:S03]  /*03b0*/  IMAD.WIDE.U32 R20, R23, 0x4, R16 ;  /* 0x0000000417147825 */ /* 0x000fc600078e0010 */
[----:B------:R1:W-:Y:S04]  /*03c0*/  STG.E desc[UR4][R10.64], R28 ;  /* 0x0000001c0a007986 */ /* 0x0003e8000c101904 */
[----:B------:R-:W1:Y:S04]  /*03d0*/  LDG.E R18, desc[UR4][R18.64] ;  /* 0x0000000412127981 */ /* 0x000e68000c1e1900 */
[----:B------:R-:W1:Y:S01]  /*03e0*/  LDG.E R21, desc[UR4][R20.64] ;  /* 0x0000000414157981 */ /* 0x000e62000c1e1900 */
[----:B------:R-:W-:-:S04]  /*03f0*/  IMAD.WIDE R24, R0, 0x10, R8 ;  /* 0x0000001000187825 */ /* 0x000fc800078e0208 */
[----:B-1----:R-:W-:Y:S02]  /*0400*/  IMAD R28, R21, R18, R28 ;  /* 0x00000012151c7224 */ /* 0x002fe400078e021c */
[----:B------:R-:W-:-:S04]  /*0410*/  IMAD.WIDE R20, R7, 0x4, R24 ;  /* 0x0000000407147825 */ /* 0x000fc800078e0218 */
[----:B------:R-:W-:Y:S01]  /*0420*/  IMAD.WIDE.U32 R24, R27, 0x4, R16 ;  /* 0x000000041b187825 */ /* 0x000fe200078e0010 */
[----:B------:R1:W-:Y:S04]  /*0430*/  STG.E desc[UR4][R10.64], R28 ;  /* 0x0000001c0a007986 */ /* 0x0003e8000c101904 */
[----:B------:R-:W1:Y:S04]  /*0440*/  LDG.E R20, desc[UR4][R20.64] ;  /* 0x0000000414147981 */ /* 0x000e68000c1e1900 */
[----:B------:R-:W1:Y:S01]  /*0450*/  LDG.E R25, desc[UR4][R24.64] ;  /* 0x0000000418197981 */ /* 0x000e62000c1e1900 */
[----:B------:R-:W-:-:S04]  /*0460*/  IMAD.WIDE R18, R0, 0x14, R12 ;  /* 0x0000001400127825 */ /* 0x000fc800078e020c */
[----:B-1----:R-:W-:Y:S02]  /*0470*/  IMAD R28, R25, R20, R28 ;  /* 0x00000014191c7224 */ /* 0x002fe400078e021c */
[----:B------:R-:W-:-:S03]  /*0480*/  IMAD.WIDE.U32 R24, R29, 0x4, R16 ;  /* 0x000000041d187825 */ /* 0x000fc600078e0010 */
[----:B------:R1:W-:Y:S04]  /*0490*/  STG.E desc[UR4][R10.64], R28 ;  /* 0x0000001c0a007986 */ /* 0x0003e8000c101904 */
[----:B------:R2:W3:Y:S04]  /*04a0*/  LDG.E R20, desc[UR4][R18.64] ;  /* 0x0000000412147981 */ /* 0x0004e8000c1e1900 */
[----:B------:R-:W3:Y:S01]  /*04b0*/  LDG.E R25, desc[UR4][R24.64] ;  /* 0x0000000418197981 */ /* 0x000ee2000c1e1900 */
[----:B--2---:R-:W-:-:S04]  /*04c0*/  IMAD.WIDE R18, R0, 0x18, R8 ;  /* 0x0000001800127825 */ /* 0x004fc800078e0208 */
[----:B------:R-:W-:-:S04]  /*04d0*/  IMAD.WIDE R18, R7, 0x4, R18 ;  /* 0x0000000407127825 */ /* 0x000fc800078e0212 */
[----:B---3--:R-:W-:Y:S02]  /*04e0*/  IMAD R24, R25, R20, R28 ;  /* 0x0000001419187224 */ /* 0x008fe400078e021c */
[----:B------:R-:W-:-:S03]  /*04f0*/  IMAD.WIDE.U32 R20, R22, 0x4, R16 ;  /* 0x0000000416147825 */ /* 0x000fc600078e0010 */
[----:B------:R3:W-:Y:S04]  /*0500*/  STG.E desc[UR4][R10.64], R24 ;  /* 0x000000180a007986 */ /* 0x0007e8000c101904 */
[----:B------:R-:W2:Y:S04]  /*0510*/  LDG.E R18, desc[UR4][R18.64] ;  /* 0x0000000412127981 */ /* 0x000ea8000c1e1900 */
[----:B------:R-:W2:Y:S01]  /*0520*/  LDG.E R21, desc[UR4][R20.64] ;  /* 0x0000000414157981 */ /* 0x000ea2000c1e1900 */
[----:B------:R-:W-:-:S04]  /*0530*/  IMAD.WIDE.U32 R16, R26, 0x4, R16 ;  /* 0x000000041a107825 */ /* 0x000fc800078e0010 */
[----:B------:R-:W-:-:S04]  /*0540*/  IMAD.WIDE R12, R0, 0x1c, R12 ;  /* 0x0000001c000c7825 */ /* 0x000fc800078e020c */
[----:B--2---:R-:W-:-:S05]  /*0550*/  IMAD R21, R21, R18, R24 ;  /* 0x0000001215157224 */ /* 0x004fca00078e0218 */
[----:B------:R3:W-:Y:S04]  /*0560*/  STG.E desc[UR4][R10.64], R21 ;  /* 0x000000150a007986 */ /* 0x0007e8000c101904 */
[----:B------:R-:W2:Y:S04]  /*0570*/  LDG.E R16, desc[UR4][R16.64] ;  /* 0x0000000410107981 */ /* 0x000ea8000c1e1900 */
[----:B------:R-:W2:Y:S01]  /*0580*/  LDG.E R12, desc[UR4][R12.64] ;  /* 0x000000040c0c7981 */ /* 0x000ea2000c1e1900 */
[----:B------:R-:W-:-:S04]  /*0590*/  IADD3 R4, PT, PT, R4, 0x8, RZ ;  /* 0x0000000804047810 */ /* 0x000fc80007ffe0ff */
[----:B------:R-:W-:Y:S02]  /*05a0*/  ISETP.NE.AND P0, PT, R4, RZ, PT ;  /* 0x000000ff0400720c */ /* 0x000fe40003f05270 */
[----:B-1----:R-:W-:-:S04]  /*05b0*/  SHF.L.U32 R28, R0, 0x3, RZ ;  /* 0x00000003001c7819 */ /* 0x002fc800000006ff */
[C---:B------:R-:W-:Y:S01]  /*05c0*/  IADD3 R7, PT, PT, R28.reuse, R7, RZ ;  /* 0x000000071c077210 */ /* 0x040fe20007ffe0ff */
[C---:B------:R-:W-:Y:S01]  /*05d0*/  IMAD.WIDE.U32 R14, R28.reuse, 0x4, R14 ;  /* 0x000000041c0e7825 */ /* 0x040fe200078e000e */
[C---:B------:R-:W-:Y:S02]  /*05e0*/  IADD3 R2, PT, PT, R28.reuse, R2, RZ ;  /* 0x000000021c027210 */ /* 0x040fe40007ffe0ff */
[C---:B------:R-:W-:Y:S02]  /*05f0*/  IADD3 R6, PT, PT, R28.reuse, R6, RZ ;  /* 0x000000061c067210 */ /* 0x040fe40007ffe0ff */
[C---:B------:R-:W-:Y:S02]  /*0600*/  IADD3 R23, PT, PT, R28.reuse, R23, RZ ;  /* 0x000000171c177210 */ /* 0x040fe40007ffe0ff */
[C---:B------:R-:W-:Y:S02]  /*0610*/  IADD3 R27, PT, PT, R28.reuse, R27, RZ ;  /* 0x0000001b1c1b7210 */ /* 0x040fe40007ffe0ff */
[----:B------:R-:W-:-:S02]  /*0620*/  IADD3 R29, PT, PT, R28, R29, RZ ;  /* 0x0000001d1c1d7210 */ /* 0x000fc40007ffe0ff */
[C---:B------:R-:W-:Y:S02]  /*0630*/  IADD3 R22, PT, PT, R28.reuse, R22, RZ ;  /* 0x000000161c167210 */ /* 0x040fe40007ffe0ff */
[----:B------:R-:W-:Y:S01]  /*0640*/  IADD3 R26, PT, PT, R28, R26, RZ ;  /* 0x0000001a1c1a7210 */ /* 0x000fe20007ffe0ff */
[----:B--2---:R-:W-:-:S05]  /*0650*/  IMAD R25, R16, R12, R21 ;  /* 0x0000000c10197224 */ /* 0x004fca00078e0215 */
[----:B------:R3:W-:Y:S01]  /*0660*/  STG.E desc[UR4][R10.64], R25 ;  /* 0x000000190a007986 */ /* 0x0007e2000c101904 */
[----:B------:R-:W-:Y:S05]  /*0670*/  @P0 BRA `(.L_x_1) ;  /* 0xfffffffc00000947 */ /* 0x000fea000383ffff */
[----:B------:R-:W-:-:S07]  /*0680*/  LOP3.LUT R2, R0, 0x7ffffff8, RZ, 0xc0, !PT ;  /* 0x7ffffff800027812 */ /* 0x000fce00078ec0ff */
.L_x_0:
[----:B------:R-:W-:-:S04]  /*0690*/  LOP3.LUT R6, R0, 0x7, RZ, 0xc0, !PT ;  /* 0x0000000700067812 */ /* 0x000fc800078ec0ff */
[----:B------:R-:W-:-:S13]  /*06a0*/  ISETP.NE.AND P0, PT, R6, RZ, PT ;  /* 0x000000ff0600720c */ /* 0x000fda0003f05270 */
[----:B------:R-:W-:Y:S05]  /*06b0*/  @!P0 EXIT ;  /* 0x000000000000894d */ /* 0x000fea0003800000 */
[----:B------:R-:W-:Y:S02]  /*06c0*/  ISETP.GE.U32.AND P0, PT, R6, 0x4, PT ;  /* 0x000000040600780c */ /* 0x000fe40003f06070 */
[----:B------:R-:W-:-:S04]  /*06d0*/  LOP3.LUT R4, R0, 0x3, RZ, 0xc0, !PT ;  /* 0x0000000300047812 */ /* 0x000fc800078ec0ff */
[----:B------:R-:W-:-:S07]  /*06e0*/  ISETP.NE.AND P1, PT, R4, RZ, PT ;  /* 0x000000ff0400720c */ /* 0x000fce0003f25270 */
[----:B------:R-:W-:Y:S06]  /*06f0*/  @!P0 BRA `(.L_x_2) ;  /* 0x0000000000808947 */ /* 0x000fec0003800000 */
[----:B------:R-:W1:Y:S01]  /*0700*/  LDC.64 R6, c[0x0][0x388] ;  /* 0x0000e200ff067b82 */ /* 0x000e620000000a00 */
[CC--:B------:R-:W-:Y:S02]  /*0710*/  IMAD R13, R2.reuse, R0.reuse, R5 ;  /* 0x00000000020d7224 */ /* 0x0c0fe400078e0205 */
[----:B------:R-:W-:-:S05]  /*0720*/  IMAD R17, R2, R0, R3 ;  /* 0x0000000002117224 */ /* 0x000fca00078e0203 */
[----:B------:R-:W2:Y:S01]  /*0730*/  LDC.64 R8, c[0x0][0x390] ;  /* 0x0000e400ff087b82 */ /* 0x000ea20000000a00 */
[----:B-1----:R-:W-:-:S06]  /*0740*/  IMAD.WIDE.U32 R14, R13, 0x4, R6 ;  /* 0x000000040d0e7825 */ /* 0x002fcc00078e0006 */
[----:B------:R-:W3:Y:S01]  /*0750*/  LDG.E R14, desc[UR4][R14.64] ;  /* 0x000000040e0e7981 */ /* 0x000ee2000c1e1900 */
[----:B--2---:R-:W-:-:S05]  /*0760*/  IMAD.WIDE R8, R17, 0x4, R8 ;  /* 0x0000000411087825 */ /* 0x004fca00078e0208 */
[----:B------:R-:W3:Y:S01]  /*0770*/  LDG.E R12, desc[UR4][R8.64] ;  /* 0x00000004080c7981 */ /* 0x000ee2000c1e1900 */
[----:B------:R-:W-:-:S05]  /*0780*/  IADD3 R19, PT, PT, R13, R0, RZ ;  /* 0x000000000d137210 */ /* 0x000fca0007ffe0ff */
[----:B------:R-:W-:-:S04]  /*0790*/  IMAD.WIDE.U32 R16, R19, 0x4, R6 ;  /* 0x0000000413107825 */ /* 0x000fc800078e0006 */
[----:B---3--:R-:W-:Y:S02]  /*07a0*/  IMAD R25, R14, R12, R25 ;  /* 0x0000000c0e197224 */ /* 0x008fe400078e0219 */
[----:B------:R-:W-:-:S03]  /*07b0*/  IMAD.WIDE R12, R0, 0x4, R8 ;  /* 0x00000004000c7825 */ /* 0x000fc600078e0208 */
[----:B------:R1:W-:Y:S04]  /*07c0*/  STG.E desc[UR4][R10.64], R25 ;  /* 0x000000190a007986 */ /* 0x0003e8000c101904 */
[----:B------:R-:W2:Y:S04]  /*07d0*/  LDG.E R16, desc[UR4][R16.64] ;  /* 0x0000000410107981 */ /* 0x000ea8000c1e1900 */
[----:B------:R-:W2:Y:S01]  /*07e0*/  LDG.E R18, desc[UR4][R12.64] ;  /* 0x000000040c127981 */ /* 0x000ea2000c1e1900 */
[----:B------:R-:W-:Y:S01]  /*07f0*/  IADD3 R21, PT, PT, R19, R0, RZ ;  /* 0x0000000013157210 */ /* 0x000fe20007ffe0ff */
[----:B------:R-:W-:-:S04]  /*0800*/  IMAD.WIDE R8, R0, 0x4, R12 ;  /* 0x0000000400087825 */ /* 0x000fc800078e020c */
[----:B------:R-:W-:-:S04]  /*0810*/  IMAD.WIDE.U32 R14, R21, 0x4, R6 ;  /* 0x00000004150e7825 */ /* 0x000fc800078e0006 */
[----:B--2---:R-:W-:-:S05]  /*0820*/  IMAD R19, R16, R18, R25 ;  /* 0x0000001210137224 */ /* 0x004fca00078e0219 */
[----:B------:R2:W-:Y:S04]  /*0830*/  STG.E desc[UR4][R10.64], R19 ;  /* 0x000000130a007986 */ /* 0x0005e8000c101904 */
[----:B------:R-:W3:Y:S04]  /*0840*/  LDG.E R14, desc[UR4][R14.64] ;  /* 0x000000040e0e7981 */ /* 0x000ee8000c1e1900 */
[----:B------:R-:W3:Y:S01]  /*0850*/  LDG.E R18, desc[UR4][R8.64] ;  /* 0x0000000408127981 */ /* 0x000ee2000c1e1900 */
[----:B------:R-:W-:Y:S01]  /*0860*/  IADD3 R23, PT, PT, R21, R0, RZ ;  /* 0x0000000015177210 */ /* 0x000fe20007ffe0ff */
[----:B------:R-:W-:-:S04]  /*0870*/  IMAD.WIDE R12, R0, 0x4, R8 ;  /* 0x00000004000c7825 */ /* 0x000fc800078e0208 */
[----:B------:R-:W-:-:S04]  /*0880*/  IMAD.WIDE.U32 R6, R23, 0x4, R6 ;  /* 0x0000000417067825 */ /* 0x000fc800078e0006 */
[----:B---3--:R-:W-:-:S05]  /*0890*/  IMAD R21, R14, R18, R19 ;  /* 0x000000120e157224 */ /* 0x008fca00078e0213 */
[----:B------:R2:W-:Y:S04]  /*08a0*/  STG.E desc[UR4][R10.64], R21 ;  /* 0x000000150a007986 */ /* 0x0005e8000c101904 */
[----:B------:R-:W1:Y:S04]  /*08b0*/  LDG.E R6, desc[UR4][R6.64] ;  /* 0x0000000406067981 */ /* 0x000e68000c1e1900 */
[----:B------:R-:W1:Y:S01]  /*08c0*/  LDG.E R12, desc[UR4][R12.64] ;  /* 0x000000040c0c7981 */ /* 0x000e62000c1e1900 */
[----:B------:R-:W-:Y:S01]  /*08d0*/  IADD3 R2, PT, PT, R2, 0x4, RZ ;  /* 0x0000000402027810 */ /* 0x000fe20007ffe0ff */
[----:B-1----:R-:W-:-:S05]  /*08e0*/  IMAD R25, R6, R12, R21 ;  /* 0x0000000c06197224 */ /* 0x002fca00078e0215 */
[----:B------:R2:W-:Y:S02]  /*08f0*/  STG.E desc[UR4][R10.64], R25 ;  /* 0x000000190a007986 */ /* 0x0005e4000c101904 */
.L_x_2:
[----:B------:R-:W-:Y:S05]  /*0900*/  @!P1 EXIT ;  /* 0x000000000000994d */ /* 0x000fea0003800000 */
[----:B------:R-:W-:Y:S02]  /*0910*/  ISETP.NE.AND P0, PT, R4, 0x1, PT ;  /* 0x000000010400780c */ /* 0x000fe40003f05270 */
[----:B------:R-:W-:-:S04]  /*0920*/  LOP3.LUT R6, R0, 0x1, RZ, 0xc0, !PT ;  /* 0x0000000100067812 */ /* 0x000fc800078ec0ff */
[----:B------:R-:W-:-:S07]  /*0930*/  ISETP.NE.U32.AND P1, PT, R6, 0x1, PT ;  /* 0x000000010600780c */ /* 0x000fce0003f25070 */
[----:B------:R-:W-:Y:S06]  /*0940*/  @!P0 BRA `(.L_x_3) ;  /* 0x0000000000488947 */ /* 0x000fec0003800000 */
[----:B------:R-:W1:Y:S01]  /*0950*/  LDC.64 R6, c[0x0][0x388] ;  /* 0x0000e200ff067b82 */ /* 0x000e620000000a00 */
[CC--:B------:R-:W-:Y:S02]  /*0960*/  IMAD R15, R2.reuse, R0.reuse, R5 ;  /* 0x00000000020f7224 */ /* 0x0c0fe400078e0205 */
[----:B------:R-:W-:-:S05]  /*0970*/  IMAD R17, R2, R0, R3 ;  /* 0x0000000002117224 */ /* 0x000fca00078e0203 */
[----:B------:R-:W4:Y:S01]  /*0980*/  LDC.64 R8, c[0x0][0x390] ;  /* 0x0000e400ff087b82 */ /* 0x000f220000000a00 */
[----:B-1----:R-:W-:-:S06]  /*0990*/  IMAD.WIDE.U32 R12, R15, 0x4, R6 ;  /* 0x000000040f0c7825 */ /* 0x002fcc00078e0006 */
[----:B------:R-:W5:Y:S01]  /*09a0*/  LDG.E R12, desc[UR4][R12.64] ;  /* 0x000000040c0c7981 */ /* 0x000f62000c1e1900 */
[----:B----4-:R-:W-:-:S05]  /*09b0*/  IMAD.WIDE R8, R17, 0x4, R8 ;  /* 0x0000000411087825 */ /* 0x010fca00078e0208 */
[----:B------:R-:W5:Y:S01]  /*09c0*/  LDG.E R4, desc[UR4][R8.64] ;  /* 0x0000000408047981 */ /* 0x000f62000c1e1900 */
[----:B------:R-:W-:-:S05]  /*09d0*/  IADD3 R15, PT, PT, R15, R0, RZ ;  /* 0x000000000f0f7210 */ /* 0x000fca0007ffe0ff */
[----:B------:R-:W-:-:S04]  /*09e0*/  IMAD.WIDE.U32 R6, R15, 0x4, R6 ;  /* 0x000000040f067825 */ /* 0x000fc800078e0006 */
[----:B------:R-:W-:-:S04]  /*09f0*/  IMAD.WIDE R14, R0, 0x4, R8 ;  /* 0x00000004000e7825 */ /* 0x000fc800078e0208 */
[----:B-----5:R-:W-:-:S05]  /*0a00*/  IMAD R17, R12, R4, R25 ;  /* 0x000000040c117224 */ /* 0x020fca00078e0219 */
[----:B------:R1:W-:Y:S04]  /*0a10*/  STG.E desc[UR4][R10.64], R17 ;  /* 0x000000110a007986 */ /* 0x0003e8000c101904 */
[----:B------:R-:W2:Y:S04]  /*0a20*/  LDG.E R6, desc[UR4][R6.64] ;  /* 0x0000000406067981 */ /* 0x000ea8000c1e1900 */
[----:B------:R-:W2:Y:S01]  /*0a30*/  LDG.E R14, desc[UR4][R14.64] ;  /* 0x000000040e0e7981 */ /* 0x000ea2000c1e1900 */
[----:B------:R-:W-:Y:S01]  /*0a40*/  IADD3 R2, PT, PT, R2, 0x2, RZ ;  /* 0x0000000202027810 */ /* 0x000fe20007ffe0ff */
[----:B--23--:R-:W-:-:S05]  /*0a50*/  IMAD R25, R6, R14, R17 ;  /* 0x0000000e06197224 */ /* 0x00cfca00078e0211 */
[----:B------:R1:W-:Y:S02]  /*0a60*/  STG.E desc[UR4][R10.64], R25 ;  /* 0x000000190a007986 */ /* 0x0003e4000c101904 */
.L_x_3:
[----:B------:R-:W-:Y:S05]  /*0a70*/  @P1 EXIT ;  /* 0x000000000000194d */ /* 0x000fea0003800000 */
[----:B------:R-:W4:Y:S01]  /*0a80*/  LDC.64 R6, c[0x0][0x388] ;  /* 0x0000e200ff067b82 */ /* 0x000f220000000a00 */
[CC--:B------:R-:W-:Y:S02]  /*0a90*/  IMAD R5, R2.reuse, R0.reuse, R5 ;  /* 0x0000000002057224 */ /* 0x0c0fe400078e0205 */
[----:B------:R-:W-:-:S05]  /*0aa0*/  IMAD R13, R2, R0, R3 ;  /* 0x00000000020d7224 */ /* 0x000fca00078e0203 */
[----:B------:R-:W5:Y:S01]  /*0ab0*/  LDC.64 R8, c[0x0][0x390] ;  /* 0x0000e400ff087b82 */ /* 0x000f620000000a00 */
[----:B----4-:R-:W-:-:S06]  /*0ac0*/  IMAD.WIDE.U32 R2, R5, 0x4, R6 ;  /* 0x0000000405027825 */ /* 0x010fcc00078e0006 */
[----:B------:R-:W1:Y:S01]  /*0ad0*/  LDG.E R2, desc[UR4][R2.64] ;  /* 0x0000000402027981 */ /* 0x000e62000c1e1900 */
[----:B-----5:R-:W-:-:S06]  /*0ae0*/  IMAD.WIDE R4, R13, 0x4, R8 ;  /* 0x000000040d047825 */ /* 0x020fcc00078e0208 */
[----:B------:R-:W1:Y:S02]  /*0af0*/  LDG.E R4, desc[UR4][R4.64] ;  /* 0x0000000404047981 */ /* 0x000e64000c1e1900 */
[----:B-123--:R-:W-:-:S05]  /*0b00*/  IMAD R25, R2, R4, R25 ;  /* 0x0000000402197224 */ /* 0x00efca00078e0219 */
[----:B------:R-:W-:Y:S01]  /*0b10*/  STG.E desc[UR4][R10.64], R25 ;  /* 0x000000190a007986 */ /* 0x000fe2000c101904 */
[----:B------:R-:W-:Y:S05]  /*0b20*/  EXIT ;  /* 0x000000000000794d */ /* 0x000fea0003800000 */
.L_x_4:
[----:B------:R-:W-:-:S00]  /*0b30*/  BRA `(.L_x_4) ;  /* 0xfffffffc00fc7947 */ /* 0x000fc0000383ffff */
[----:B------:R-:W-:-:S00]  /*0b40*/  NOP ;  /* 0x0000000000007918 */ /* 0x000fc00000000000 */
        /* <DEDUP_REMOVED lines=11> */
.L_x_5:


//--------------------- .nv.shared.reserved.0     --------------------------
	.section	.nv.shared.reserved.0,"aw",@nobits
	.weak		__nv_reservedSMEM_offset_0_alias
	.size		__nv_reservedSMEM_offset_0_alias, 0, 64
	.other		__nv_reservedSMEM_offset_0_alias,@"STO_CUDA_RESERVED_SHARED STV_DEFAULT"
__nv_reservedSMEM_offset_0_alias:
	.zero		0
	.zero		64


//--------------------- .nv.constant0._Z12mat_mul_coalPiS_S_i --------------------------
	.section	.nv.constant0._Z12mat_mul_coalPiS_S_i,"a",@progbits
	.sectionflags	@""
	.align	4
.nv.constant0._Z12mat_mul_coalPiS_S_i:
	.zero		924


//--------------------- SYMBOLS --------------------------

	.type		.nv.reservedSmem.offset0,@object
	.size		.nv.reservedSmem.offset0,0x4
